//
// Generated by NVIDIA NVVM Compiler
//
// Compiler Build ID: CL-36424714
// Cuda compilation tools, release 13.0, V13.0.88
// Based on NVVM 20.0.0
//

.version 9.0
.target sm_100
.address_size 64

	// .globl	_Z7oneCelliPcS_

.visible .entry _Z7oneCelliPcS_(
	.param .u32 _Z7oneCelliPcS__param_0,
	.param .u64 .ptr .align 1 _Z7oneCelliPcS__param_1,
	.param .u64 .ptr .align 1 _Z7oneCelliPcS__param_2
)
{
	.reg .pred 	%p<12>;
	.reg .b16 	%rs<27>;
	.reg .b32 	%r<28>;
	.reg .b64 	%rd<28>;

	ld.param.u32 	%r3, [_Z7oneCelliPcS__param_0];
	ld.param.u64 	%rd3, [_Z7oneCelliPcS__param_1];
	ld.param.u64 	%rd4, [_Z7oneCelliPcS__param_2];
	mov.u32 	%r4, %ctaid.y;
	mov.u32 	%r5, %ntid.y;
	mov.u32 	%r6, %tid.y;
	mad.lo.s32 	%r1, %r4, %r5, %r6;
	mov.u32 	%r7, %ctaid.x;
	mov.u32 	%r8, %ntid.x;
	mov.u32 	%r9, %tid.x;
	mad.lo.s32 	%r2, %r7, %r8, %r9;
	max.s32 	%r10, %r1, %r2;
	setp.ge.s32 	%p1, %r10, %r3;
	@%p1 bra 	$L__BB0_5;
	cvta.to.global.u64 	%rd5, %rd4;
	cvta.to.global.u64 	%rd6, %rd3;
	setp.eq.s32 	%p2, %r2, 0;
	selp.b32 	%r11, %r3, %r2, %p2;
	add.s32 	%r12, %r3, -1;
	setp.eq.s32 	%p3, %r2, %r12;
	add.s32 	%r13, %r2, 1;
	selp.b32 	%r14, 0, %r13, %p3;
	setp.eq.s32 	%p4, %r1, 0;
	selp.b32 	%r15, %r3, %r1, %p4;
	add.s32 	%r16, %r15, -1;
	setp.eq.s32 	%p5, %r1, %r12;
	add.s32 	%r17, %r1, 1;
	selp.b32 	%r18, 0, %r17, %p5;
	mul.lo.s32 	%r19, %r16, %r3;
	cvt.s64.s32 	%rd7, %r19;
	cvt.s64.s32 	%rd8, %r11;
	add.s64 	%rd9, %rd7, %rd8;
	add.s64 	%rd10, %rd6, %rd9;
	ld.global.u8 	%rs5, [%rd10+-1];
	add.s32 	%r20, %r19, %r2;
	cvt.s64.s32 	%rd11, %r20;
	add.s64 	%rd12, %rd6, %rd11;
	ld.global.u8 	%rs6, [%rd12];
	add.s16 	%rs7, %rs6, %rs5;
	add.s32 	%r21, %r19, %r14;
	cvt.s64.s32 	%rd13, %r21;
	add.s64 	%rd14, %rd6, %rd13;
	ld.global.u8 	%rs8, [%rd14];
	add.s16 	%rs9, %rs7, %rs8;
	mul.lo.s32 	%r22, %r3, %r1;
	cvt.s64.s32 	%rd15, %r22;
	add.s64 	%rd16, %rd8, %rd15;
	add.s64 	%rd17, %rd6, %rd16;
	ld.global.u8 	%rs10, [%rd17+-1];
	add.s16 	%rs11, %rs9, %rs10;
	add.s32 	%r23, %r14, %r22;
	cvt.s64.s32 	%rd18, %r23;
	add.s64 	%rd19, %rd6, %rd18;
	ld.global.u8 	%rs12, [%rd19];
	add.s16 	%rs13, %rs11, %rs12;
	mul.lo.s32 	%r24, %r18, %r3;
	cvt.s64.s32 	%rd20, %r24;
	add.s64 	%rd21, %rd20, %rd8;
	add.s64 	%rd22, %rd6, %rd21;
	ld.global.u8 	%rs14, [%rd22+-1];
	add.s16 	%rs15, %rs13, %rs14;
	add.s32 	%r25, %r24, %r2;
	cvt.s64.s32 	%rd23, %r25;
	add.s64 	%rd24, %rd6, %rd23;
	ld.global.u8 	%rs16, [%rd24];
	add.s16 	%rs17, %rs15, %rs16;
	add.s32 	%r26, %r24, %r14;
	cvt.s64.s32 	%rd25, %r26;
	add.s64 	%rd26, %rd6, %rd25;
	ld.global.u8 	%rs18, [%rd26];
	add.s16 	%rs19, %rs17, %rs18;
	and.b16  	%rs20, %rs19, 255;
	add.s32 	%r27, %r22, %r2;
	cvt.s64.s32 	%rd27, %r27;
	add.s64 	%rd1, %rd6, %rd27;
	ld.global.u8 	%rs26, [%rd1];
	setp.ne.s16 	%p6, %rs26, 0;
	setp.ne.s16 	%p7, %rs20, 3;
	add.s64 	%rd2, %rd5, %rd27;
	or.pred  	%p8, %p6, %p7;
	@%p8 bra 	$L__BB0_3;
	mov.b16 	%rs21, 1;
	st.global.u8 	[%rd2], %rs21;
	ld.global.u8 	%rs26, [%rd1];
$L__BB0_3:
	setp.ne.s16 	%p9, %rs26, 1;
	add.s16 	%rs23, %rs19, -4;
	and.b16  	%rs24, %rs23, 255;
	setp.gt.u16 	%p10, %rs24, 253;
	or.pred  	%p11, %p9, %p10;
	@%p11 bra 	$L__BB0_5;
	mov.b16 	%rs25, 0;
	st.global.u8 	[%rd2], %rs25;
$L__BB0_5:
	ret;

}


// ===== COMPILED SASS (sm_100) =====

	.target	sm_100

	.elftype	@"ET_EXEC"


//--------------------- .note.nv.tkinfo           --------------------------
	.section	.note.nv.tkinfo,"",@"SHT_NOTE"
	.sectionflags	@"SHF_NOTE_NV_TKINFO"
	.tkinfo
        /*0018*/ 	.word	0x00000002
        /*0030*/ 	.string	""
        /*0030*/ 	.string	"ptxas"
        /*0030*/ 	.string	"Cuda compilation tools, release 13.0, V13.0.88"
        /*0030*/ 	.string	"Build cuda_13.0.r13.0/compiler.36424714_0"
        /*0030*/ 	.string	"-arch sm_100 -m 64 "



//--------------------- .note.nv.cuinfo           --------------------------
	.section	.note.nv.cuinfo,"",@"SHT_NOTE"
	.sectionflags	@"SHF_NOTE_NV_CUINFO"
        /*0018*/ 	.short	0x0002
        /*001a*/ 	.short	0x0064
        /*001c*/ 	.short	0x0082
	.zero		2


//--------------------- .nv.info                  --------------------------
	.section	.nv.info,"",@"SHT_CUDA_INFO"
	.align	4


	//----- nvinfo : EIATTR_REGCOUNT
	.align		4
        /*0000*/ 	.byte	0x04, 0x2f
        /*0002*/ 	.short	(.L_1 - .L_0)
	.align		4
.L_0:
        /*0004*/ 	.word	index@(_Z7oneCelliPcS_)
        /*0008*/ 	.word	0x00000016


	//----- nvinfo : EIATTR_FRAME_SIZE
	.align		4
.L_1:
        /*000c*/ 	.byte	0x04, 0x11
        /*000e*/ 	.short	(.L_3 - .L_2)
	.align		4
.L_2:
        /*0010*/ 	.word	index@(_Z7oneCelliPcS_)
        /*0014*/ 	.word	0x00000000


	//----- nvinfo : EIATTR_MIN_STACK_SIZE
	.align		4
.L_3:
        /*0018*/ 	.byte	0x04, 0x12
        /*001a*/ 	.short	(.L_5 - .L_4)
	.align		4
.L_4:
        /*001c*/ 	.word	index@(_Z7oneCelliPcS_)
        /*0020*/ 	.word	0x00000000
.L_5:


//--------------------- .nv.compat                --------------------------
	.section	.nv.compat,"",@"SHT_CUDA_COMPAT_INFO"
	.align	4
        /*0000*/ 	.byte	0x02, 0x09, 0x00, 0x00, 0x02, 0x02, 0x01, 0x00, 0x02, 0x05, 0x05, 0x00, 0x03, 0x07, 0x01, 0x01
        /*0010*/ 	.byte	0x02, 0x03, 0x00, 0x00, 0x02, 0x06, 0x01, 0x00, 0x04, 0x0b, 0x08, 0x00, 0x09, 0x00, 0x00, 0x00
        /*0020*/ 	.byte	0x00, 0x00, 0x00, 0x00


//--------------------- .nv.info._Z7oneCelliPcS_  --------------------------
	.section	.nv.info._Z7oneCelliPcS_,"",@"SHT_CUDA_INFO"
	.sectionflags	@""
	.align	4


	//----- nvinfo : EIATTR_CUDA_API_VERSION
	.align		4
        /*0000*/ 	.byte	0x04, 0x37
        /*0002*/ 	.short	(.L_7 - .L_6)
.L_6:
        /*0004*/ 	.word	0x00000082


	//----- nvinfo : EIATTR_KPARAM_INFO
	.align		4
.L_7:
        /*0008*/ 	.byte	0x04, 0x17
        /*000a*/ 	.short	(.L_9 - .L_8)
.L_8:
        /*000c*/ 	.word	0x00000000
        /*0010*/ 	.short	0x0002
        /*0012*/ 	.short	0x0010
        /*0014*/ 	.byte	0x00, 0xf5, 0x21, 0x00


	//----- nvinfo : EIATTR_KPARAM_INFO
	.align		4
.L_9:
        /*0018*/ 	.byte	0x04, 0x17
        /*001a*/ 	.short	(.L_11 - .L_10)
.L_10:
        /*001c*/ 	.word	0x00000000
        /*0020*/ 	.short	0x0001
        /*0022*/ 	.short	0x0008
        /*0024*/ 	.byte	0x00, 0xf5, 0x21, 0x00


	//----- nvinfo : EIATTR_KPARAM_INFO
	.align		4
.L_11:
        /*0028*/ 	.byte	0x04, 0x17
        /*002a*/ 	.short	(.L_13 - .L_12)
.L_12:
        /*002c*/ 	.word	0x00000000
        /*0030*/ 	.short	0x0000
        /*0032*/ 	.short	0x0000
        /*0034*/ 	.byte	0x00, 0xf0, 0x11, 0x00


	//----- nvinfo : EIATTR_SPARSE_MMA_MASK
	.align		4
.L_13:
        /*0038*/ 	.byte	0x03, 0x50
        /*003a*/ 	.short	0x0000


	//----- nvinfo : EIATTR_MAXREG_COUNT
	.align		4
        /*003c*/ 	.byte	0x03, 0x1b
        /*003e*/ 	.short	0x00ff


	//----- nvinfo : EIATTR_MERCURY_ISA_VERSION
	.align		4
        /*0040*/ 	.byte	0x03, 0x5f
        /*0042*/ 	.short	0x0101


	//----- nvinfo : EIATTR_VRC_CTA_INIT_COUNT
	.align		4
        /*0044*/ 	.byte	0x02, 0x4a
	.zero		1
	.zero		1


	//----- nvinfo : EIATTR_EXIT_INSTR_OFFSETS
	.align		4
        /*0048*/ 	.byte	0x04, 0x1c
        /*004a*/ 	.short	(.L_15 - .L_14)


	//   ....[0]....
.L_14:
        /*004c*/ 	.word	0x000000c0


	//   ....[1]....
        /*0050*/ 	.word	0x000005a0


	//   ....[2]....
        /*0054*/ 	.word	0x000005c0


	//----- nvinfo : EIATTR_CRS_STACK_SIZE
	.align		4
.L_15:
        /*0058*/ 	.byte	0x04, 0x1e
        /*005a*/ 	.short	(.L_17 - .L_16)
.L_16:
        /*005c*/ 	.word	0x00000000


	//----- nvinfo : EIATTR_CBANK_PARAM_SIZE
	.align		4
.L_17:
        /*0060*/ 	.byte	0x03, 0x19
        /*0062*/ 	.short	0x0018


	//----- nvinfo : EIATTR_PARAM_CBANK
	.align		4
        /*0064*/ 	.byte	0x04, 0x0a
        /*0066*/ 	.short	(.L_19 - .L_18)
	.align		4
.L_18:
        /*0068*/ 	.word	index@(.nv.constant0._Z7oneCelliPcS_)
        /*006c*/ 	.short	0x0380
        /*006e*/ 	.short	0x0018


	//----- nvinfo : EIATTR_SW_WAR
	.align		4
.L_19:
        /*0070*/ 	.byte	0x04, 0x36
        /*0072*/ 	.short	(.L_21 - .L_20)
.L_20:
        /*0074*/ 	.word	0x00000008
.L_21:


//--------------------- .nv.callgraph             --------------------------
	.section	.nv.callgraph,"",@"SHT_CUDA_CALLGRAPH"
	.align	4
	.sectionentsize	8
	.align		4
        /*0000*/ 	.word	0x00000000
	.align		4
        /*0004*/ 	.word	0xffffffff
	.align		4
        /*0008*/ 	.word	0x00000000
	.align		4
        /*000c*/ 	.word	0xfffffffe
	.align		4
        /*0010*/ 	.word	0x00000000
	.align		4
        /*0014*/ 	.word	0xfffffffd
	.align		4
        /*0018*/ 	.word	0x00000000
	.align		4
        /*001c*/ 	.word	0xfffffffc


//--------------------- .text._Z7oneCelliPcS_     --------------------------
	.section	.text._Z7oneCelliPcS_,"ax",@progbits
	.align	128
        .global         _Z7oneCelliPcS_
        .type           _Z7oneCelliPcS_,@function
        .size           _Z7oneCelliPcS_,(.L_x_3 - _Z7oneCelliPcS_)
        .other          _Z7oneCelliPcS_,@"STO_CUDA_ENTRY STV_DEFAULT"
_Z7oneCelliPcS_:
.text._Z7oneCelliPcS_:
[----:B------:R-:W-:Y:S01]  /*0000*/  LDC R1, c[0x0][0x37c] ;  /* 0x0000df00ff017b82 */ /* 0x000fe20000000800 */
[----:B------:R-:W0:Y:S07]  /*0010*/  S2R R3, SR_TID.Y ;  /* 0x0000000000037919 */ /* 0x000e2e0000002200 */
[----:B------:R-:W0:Y:S01]  /*0020*/  LDC R2, c[0x0][0x364] ;  /* 0x0000d900ff027b82 */ /* 0x000e220000000800 */
[----:B------:R-:W1:Y:S01]  /*0030*/  LDCU UR8, c[0x0][0x380] ;  /* 0x00007000ff0877ac */ /* 0x000e620008000800 */
[----:B------:R-:W2:Y:S06]  /*0040*/  S2R R0, SR_TID.X ;  /* 0x0000000000007919 */ /* 0x000eac0000002100 */
[----:B------:R-:W0:Y:S08]  /*0050*/  S2UR UR4, SR_CTAID.Y ;  /* 0x00000000000479c3 */ /* 0x000e300000002600 */
[----:B------:R-:W2:Y:S08]  /*0060*/  S2UR UR5, SR_CTAID.X ;  /* 0x00000000000579c3 */ /* 0x000eb00000002500 */
[----:B------:R-:W2:Y:S01]  /*0070*/  LDC R5, c[0x0][0x360] ;  /* 0x0000d800ff057b82 */ /* 0x000ea20000000800 */
[----:B0-----:R-:W-:-:S02]  /*0080*/  IMAD R2, R2, UR4, R3 ;  /* 0x0000000402027c24 */ /* 0x001fc4000f8e0203 */
[----:B--2---:R-:W-:-:S05]  /*0090*/  IMAD R5, R5, UR5, R0 ;  /* 0x0000000505057c24 */ /* 0x004fca000f8e0200 */
[----:B------:R-:W-:-:S04]  /*00a0*/  VIMNMX R0, PT, PT, R2, R5, !PT ;  /* 0x0000000502007248 */ /* 0x000fc80007fe0100 */
[----:B-1----:R-:W-:-:S13]  /*00b0*/  ISETP.GE.AND P0, PT, R0, UR8, PT ;  /* 0x0000000800007c0c */ /* 0x002fda000bf06270 */
[----:B------:R-:W-:Y:S05]  /*00c0*/  @P0 EXIT ;  /* 0x000000000000094d */ /* 0x000fea0003800000 */
[----:B------:R-:W0:Y:S01]  /*00d0*/  LDCU.64 UR10, c[0x0][0x388] ;  /* 0x00007100ff0a77ac */ /* 0x000e220008000a00 */
[C---:B------:R-:W-:Y:S01]  /*00e0*/  ISETP.NE.AND P2, PT, R2.reuse, RZ, PT ;  /* 0x000000ff0200720c */ /* 0x040fe20003f45270 */
[C---:B------:R-:W-:Y:S01]  /*00f0*/  IMAD R0, R2.reuse, UR8, RZ ;  /* 0x0000000802007c24 */ /* 0x040fe2000f8e02ff */
[C---:B------:R-:W-:Y:S01]  /*0100*/  ISETP.NE.AND P1, PT, R5.reuse, RZ, PT ;  /* 0x000000ff0500720c */ /* 0x040fe20003f25270 */
[----:B------:R-:W-:Y:S01]  /*0110*/  UIADD3 UR4, UPT, UPT, UR8, -0x1, URZ ;  /* 0xffffffff08047890 */ /* 0x000fe2000fffe0ff */
[C---:B------:R-:W-:Y:S01]  /*0120*/  VIADD R6, R2.reuse, 0x1 ;  /* 0x0000000102067836 */ /* 0x040fe20000000000 */
[C---:B------:R-:W-:Y:S01]  /*0130*/  SEL R4, R2.reuse, UR8, P2 ;  /* 0x0000000802047c07 */ /* 0x040fe20009000000 */
[----:B------:R-:W1:Y:S01]  /*0140*/  LDCU.64 UR6, c[0x0][0x358] ;  /* 0x00006b00ff0677ac */ /* 0x000e620008000a00 */
[C---:B------:R-:W-:Y:S02]  /*0150*/  SEL R3, R5.reuse, UR8, P1 ;  /* 0x0000000805037c07 */ /* 0x040fe40008800000 */
[----:B------:R-:W-:Y:S01]  /*0160*/  ISETP.NE.AND P0, PT, R2, UR4, PT ;  /* 0x0000000402007c0c */ /* 0x000fe2000bf05270 */
[----:B------:R-:W-:Y:S01]  /*0170*/  VIADD R4, R4, 0xffffffff ;  /* 0xffffffff04047836 */ /* 0x000fe20000000000 */
[----:B------:R-:W-:Y:S01]  /*0180*/  SHF.R.S32.HI R8, RZ, 0x1f, R0 ;  /* 0x0000001fff087819 */ /* 0x000fe20000011400 */
[----:B------:R-:W-:Y:S01]  /*0190*/  VIADD R2, R5, 0x1 ;  /* 0x0000000105027836 */ /* 0x000fe20000000000 */
[----:B------:R-:W-:-:S02]  /*01a0*/  SHF.R.S32.HI R9, RZ, 0x1f, R3 ;  /* 0x0000001fff097819 */ /* 0x000fc40000011403 */
[----:B------:R-:W-:Y:S02]  /*01b0*/  SEL R6, R6, RZ, P0 ;  /* 0x000000ff06067207 */ /* 0x000fe40000000000 */
[----:B0-----:R-:W-:Y:S02]  /*01c0*/  IADD3 R12, P1, P2, R3, UR10, R0 ;  /* 0x0000000a030c7c10 */ /* 0x001fe4000fa3e000 */
[----:B------:R-:W-:Y:S01]  /*01d0*/  ISETP.NE.AND P0, PT, R5, UR4, PT ;  /* 0x0000000405007c0c */ /* 0x000fe2000bf05270 */
[----:B------:R-:W-:Y:S01]  /*01e0*/  IMAD R18, R6, UR8, RZ ;  /* 0x0000000806127c24 */ /* 0x000fe2000f8e02ff */
[----:B------:R-:W-:Y:S01]  /*01f0*/  IADD3.X R13, PT, PT, R9, UR11, R8, P1, P2 ;  /* 0x0000000b090d7c10 */ /* 0x000fe20008fe4408 */
[----:B------:R-:W-:Y:S01]  /*0200*/  IMAD R8, R4, UR8, RZ ;  /* 0x0000000804087c24 */ /* 0x000fe2000f8e02ff */
[----:B------:R-:W-:Y:S01]  /*0210*/  SEL R7, R2, RZ, P0 ;  /* 0x000000ff02077207 */ /* 0x000fe20000000000 */
[----:B------:R-:W0:Y:S01]  /*0220*/  LDCU.64 UR4, c[0x0][0x390] ;  /* 0x00007200ff0477ac */ /* 0x000e220008000a00 */
[----:B------:R-:W-:Y:S01]  /*0230*/  IADD3 R2, P2, P3, R18, UR10, R3 ;  /* 0x0000000a12027c10 */ /* 0x000fe2000fb5e003 */
[--C-:B------:R-:W-:Y:S01]  /*0240*/  IMAD.IADD R11, R5, 0x1, R8.reuse ;  /* 0x00000001050b7824 */ /* 0x100fe200078e0208 */
[----:B------:R-:W-:-:S02]  /*0250*/  SHF.R.S32.HI R4, RZ, 0x1f, R8 ;  /* 0x0000001fff047819 */ /* 0x000fc40000011408 */
[----:B------:R-:W-:Y:S02]  /*0260*/  IADD3 R16, P0, P1, R8, UR10, R3 ;  /* 0x0000000a08107c10 */ /* 0x000fe4000f91e003 */
[----:B------:R-:W-:Y:S02]  /*0270*/  SHF.R.S32.HI R6, RZ, 0x1f, R18 ;  /* 0x0000001fff067819 */ /* 0x000fe40000011412 */
[--C-:B------:R-:W-:Y:S02]  /*0280*/  IADD3.X R17, PT, PT, R4, UR11, R9.reuse, P0, P1 ;  /* 0x0000000b04117c10 */ /* 0x100fe400087e2409 */
[----:B------:R-:W-:Y:S01]  /*0290*/  IADD3.X R3, PT, PT, R6, UR11, R9, P2, P3 ;  /* 0x0000000b06037c10 */ /* 0x000fe200097e6409 */
[----:B------:R-:W-:Y:S01]  /*02a0*/  IMAD.IADD R9, R7, 0x1, R8 ;  /* 0x0000000107097824 */ /* 0x000fe200078e0208 */
[----:B------:R-:W-:Y:S01]  /*02b0*/  IADD3 R10, P0, PT, R11, UR10, RZ ;  /* 0x0000000a0b0a7c10 */ /* 0x000fe2000ff1e0ff */
[----:B------:R-:W-:Y:S01]  /*02c0*/  IMAD.IADD R14, R7, 0x1, R0 ;  /* 0x00000001070e7824 */ /* 0x000fe200078e0200 */
[----:B-1----:R1:W2:Y:S02]  /*02d0*/  LDG.E.U8 R4, desc[UR6][R12.64+-0x1] ;  /* 0xffffff060c047981 */ /* 0x0022a4000c1e1100 */
[----:B------:R-:W-:Y:S01]  /*02e0*/  IADD3 R6, P1, PT, R9, UR10, RZ ;  /* 0x0000000a09067c10 */ /* 0x000fe2000ff3e0ff */
[--C-:B------:R-:W-:Y:S01]  /*02f0*/  IMAD.IADD R15, R7, 0x1, R18.reuse ;  /* 0x00000001070f7824 */ /* 0x100fe200078e0212 */
[----:B------:R-:W-:Y:S01]  /*0300*/  LEA.HI.X.SX32 R11, R11, UR11, 0x1, P0 ;  /* 0x0000000b0b0b7c11 */ /* 0x000fe200080f0eff */
[----:B------:R-:W-:Y:S01]  /*0310*/  IMAD.IADD R18, R5, 0x1, R18 ;  /* 0x0000000105127824 */ /* 0x000fe200078e0212 */
[----:B------:R-:W-:Y:S01]  /*0320*/  IADD3 R8, P0, PT, R14, UR10, RZ ;  /* 0x0000000a0e087c10 */ /* 0x000fe2000ff1e0ff */
[----:B------:R3:W4:Y:S01]  /*0330*/  LDG.E.U8 R16, desc[UR6][R16.64+-0x1] ;  /* 0xffffff0610107981 */ /* 0x000722000c1e1100 */
[----:B------:R-:W-:-:S02]  /*0340*/  LEA.HI.X.SX32 R7, R9, UR11, 0x1, P1 ;  /* 0x0000000b09077c11 */ /* 0x000fc400088f0eff */
[----:B------:R-:W-:Y:S01]  /*0350*/  LEA.HI.X.SX32 R9, R14, UR11, 0x1, P0 ;  /* 0x0000000b0e097c11 */ /* 0x000fe200080f0eff */
[----:B------:R5:W4:Y:S01]  /*0360*/  LDG.E.U8 R19, desc[UR6][R10.64] ;  /* 0x000000060a137981 */ /* 0x000b22000c1e1100 */
[----:B-1----:R-:W-:-:S03]  /*0370*/  IADD3 R12, P0, PT, R18, UR10, RZ ;  /* 0x0000000a120c7c10 */ /* 0x002fc6000ff1e0ff */
[----:B------:R-:W4:Y:S01]  /*0380*/  LDG.E.U8 R6, desc[UR6][R6.64] ;  /* 0x0000000606067981 */ /* 0x000f22000c1e1100 */
[----:B------:R-:W-:Y:S02]  /*0390*/  LEA.HI.X.SX32 R13, R18, UR11, 0x1, P0 ;  /* 0x0000000b120d7c11 */ /* 0x000fe400080f0eff */
[C---:B------:R-:W-:Y:S01]  /*03a0*/  IADD3 R14, P1, PT, R15.reuse, UR10, RZ ;  /* 0x0000000a0f0e7c10 */ /* 0x040fe2000ff3e0ff */
[----:B------:R-:W2:Y:S03]  /*03b0*/  LDG.E.U8 R8, desc[UR6][R8.64] ;  /* 0x0000000608087981 */ /* 0x000ea6000c1e1100 */
[----:B------:R-:W-:Y:S01]  /*03c0*/  LEA.HI.X.SX32 R15, R15, UR11, 0x1, P1 ;  /* 0x0000000b0f0f7c11 */ /* 0x000fe200088f0eff */
[----:B------:R-:W2:Y:S04]  /*03d0*/  LDG.E.U8 R3, desc[UR6][R2.64+-0x1] ;  /* 0xffffff0602037981 */ /* 0x000ea8000c1e1100 */
[----:B------:R-:W2:Y:S01]  /*03e0*/  LDG.E.U8 R12, desc[UR6][R12.64] ;  /* 0x000000060c0c7981 */ /* 0x000ea2000c1e1100 */
[----:B------:R-:W-:-:S03]  /*03f0*/  IMAD.IADD R5, R5, 0x1, R0 ;  /* 0x0000000105057824 */ /* 0x000fc600078e0200 */
[----:B------:R-:W2:Y:S02]  /*0400*/  LDG.E.U8 R14, desc[UR6][R14.64] ;  /* 0x000000060e0e7981 */ /* 0x000ea4000c1e1100 */
[----:B---3--:R-:W-:Y:S02]  /*0410*/  SHF.R.S32.HI R17, RZ, 0x1f, R5 ;  /* 0x0000001fff117819 */ /* 0x008fe40000011405 */
[----:B-----5:R-:W-:-:S04]  /*0420*/  IADD3 R10, P0, PT, R5, UR10, RZ ;  /* 0x0000000a050a7c10 */ /* 0x020fc8000ff1e0ff */
[----:B------:R-:W-:-:S05]  /*0430*/  IADD3.X R11, PT, PT, R17, UR11, RZ, P0, !PT ;  /* 0x0000000b110b7c10 */ /* 0x000fca00087fe4ff */
[----:B------:R-:W3:Y:S01]  /*0440*/  LDG.E.U8 R7, desc[UR6][R10.64] ;  /* 0x000000060a077981 */ /* 0x000ee2000c1e1100 */
[----:B------:R-:W-:Y:S01]  /*0450*/  BSSY.RECONVERGENT B0, `(.L_x_0) ;  /* 0x0000010000007945 */ /* 0x000fe20003800200 */
[----:B----4-:R-:W-:-:S04]  /*0460*/  IADD3 R19, PT, PT, R6, R19, R16 ;  /* 0x0000001306137210 */ /* 0x010fc80007ffe010 */
[----:B--2---:R-:W-:-:S04]  /*0470*/  IADD3 R4, PT, PT, R8, R19, R4 ;  /* 0x0000001308047210 */ /* 0x004fc80007ffe004 */
[----:B------:R-:W-:-:S05]  /*0480*/  IADD3 R3, PT, PT, R12, R4, R3 ;  /* 0x000000040c037210 */ /* 0x000fca0007ffe003 */
[----:B------:R-:W-:-:S05]  /*0490*/  IMAD.IADD R0, R3, 0x1, R14 ;  /* 0x0000000103007824 */ /* 0x000fca00078e020e */
[C---:B------:R-:W-:Y:S01]  /*04a0*/  LOP3.LUT R2, R0.reuse, 0xff, RZ, 0xc0, !PT ;  /* 0x000000ff00027812 */ /* 0x040fe200078ec0ff */
[----:B------:R-:W-:-:S03]  /*04b0*/  VIADD R0, R0, 0xfffffffc ;  /* 0xfffffffc00007836 */ /* 0x000fc60000000000 */
[----:B------:R-:W-:Y:S02]  /*04c0*/  ISETP.NE.AND P0, PT, R2, 0x3, PT ;  /* 0x000000030200780c */ /* 0x000fe40003f05270 */
[----:B0-----:R-:W-:Y:S02]  /*04d0*/  IADD3 R2, P1, PT, R5, UR4, RZ ;  /* 0x0000000405027c10 */ /* 0x001fe4000ff3e0ff */
[----:B---3--:R-:W-:Y:S02]  /*04e0*/  ISETP.NE.OR P0, PT, R7, RZ, P0 ;  /* 0x000000ff0700720c */ /* 0x008fe40000705670 */
[----:B------:R-:W-:Y:S02]  /*04f0*/  IADD3.X R3, PT, PT, R17, UR5, RZ, P1, !PT ;  /* 0x0000000511037c10 */ /* 0x000fe40008ffe4ff */
[----:B------:R-:W-:-:S09]  /*0500*/  LOP3.LUT R0, R0, 0xff, RZ, 0xc0, !PT ;  /* 0x000000ff00007812 */ /* 0x000fd200078ec0ff */
[----:B------:R-:W-:Y:S05]  /*0510*/  @P0 BRA `(.L_x_1) ;  /* 0x00000000000c0947 */ /* 0x000fea0003800000 */
[----:B------:R-:W-:-:S05]  /*0520*/  IMAD.MOV.U32 R4, RZ, RZ, 0x1 ;  /* 0x00000001ff047424 */ /* 0x000fca00078e00ff */
[----:B------:R0:W-:Y:S04]  /*0530*/  STG.E.U8 desc[UR6][R2.64], R4 ;  /* 0x0000000402007986 */ /* 0x0001e8000c101106 */
[----:B------:R0:W5:Y:S02]  /*0540*/  LDG.E.U8 R7, desc[UR6][R10.64] ;  /* 0x000000060a077981 */ /* 0x000164000c1e1100 */
.L_x_1:
[----:B------:R-:W-:Y:S05]  /*0550*/  BSYNC.RECONVERGENT B0 ;  /* 0x0000000000007941 */ /* 0x000fea0003800200 */
.L_x_0:
[----:B-----5:R-:W-:Y:S02]  /*0560*/  PRMT R7, R7, 0x9910, RZ ;  /* 0x0000991007077816 */ /* 0x020fe400000000ff */
[----:B------:R-:W-:-:S03]  /*0570*/  ISETP.GT.U32.AND P0, PT, R0, 0xfd, PT ;  /* 0x000000fd0000780c */ /* 0x000fc60003f04070 */
[----:B------:R-:W-:-:S05]  /*0580*/  IMAD.MOV.U32 R0, RZ, RZ, R7 ;  /* 0x000000ffff007224 */ /* 0x000fca00078e0007 */
[----:B------:R-:W-:-:S13]  /*0590*/  ISETP.NE.OR P0, PT, R0, 0x1, P0 ;  /* 0x000000010000780c */ /* 0x000fda0000705670 */
[----:B------:R-:W-:Y:S05]  /*05a0*/  @P0 EXIT ;  /* 0x000000000000094d */ /* 0x000fea0003800000 */
[----:B------:R-:W-:Y:S01]  /*05b0*/  STG.E.U8 desc[UR6][R2.64], RZ ;  /* 0x000000ff02007986 */ /* 0x000fe2000c101106 */
[----:B------:R-:W-:Y:S05]  /*05c0*/  EXIT ;  /* 0x000000000000794d */ /* 0x000fea0003800000 */
.L_x_2:
[----:B------:R-:W-:-:S00]  /*05d0*/  BRA `(.L_x_2) ;  /* 0xfffffffc00fc7947 */ /* 0x000fc0000383ffff */
[----:B------:R-:W-:-:S00]  /*05e0*/  NOP ;  /* 0x0000000000007918 */ /* 0x000fc00000000000 */
        /* <DEDUP_REMOVED lines=9> */
.L_x_3:


//--------------------- .nv.shared.reserved.0     --------------------------
	.section	.nv.shared.reserved.0,"aw",@nobits
	.weak		__nv_reservedSMEM_offset_0_alias
	.size		__nv_reservedSMEM_offset_0_alias, 0, 64
	.other		__nv_reservedSMEM_offset_0_alias,@"STO_CUDA_RESERVED_SHARED STV_DEFAULT"
__nv_reservedSMEM_offset_0_alias:
	.zero		0
	.zero		64


//--------------------- .nv.constant0._Z7oneCelliPcS_ --------------------------
	.section	.nv.constant0._Z7oneCelliPcS_,"a",@progbits
	.sectionflags	@""
	.align	4
.nv.constant0._Z7oneCelliPcS_:
	.zero		920


//--------------------- SYMBOLS --------------------------

	.type		.nv.reservedSmem.offset0,@object
	.size		.nv.reservedSmem.offset0,0x4
